//
// Generated by NVIDIA NVVM Compiler
//
// Compiler Build ID: CL-36424714
// Cuda compilation tools, release 13.0, V13.0.88
// Based on NVVM 20.0.0
//

.version 9.0
.target sm_100
.address_size 64

	// .globl	default_function_kernel0
// _ZZ24default_function_kernel0E8A_shared has been demoted
// _ZZ24default_function_kernel0E8B_shared has been demoted

.visible .entry default_function_kernel0(
	.param .u64 .ptr .align 1 default_function_kernel0_param_0,
	.param .u64 .ptr .align 1 default_function_kernel0_param_1,
	.param .u64 .ptr .align 1 default_function_kernel0_param_2
)
{
	.reg .pred 	%p<4>;
	.reg .b32 	%r<58>;
	.reg .b32 	%f<366>;
	.reg .b64 	%rd<16>;
	// demoted variable
	.shared .align 4 .b8 _ZZ24default_function_kernel0E8A_shared[512];
	// demoted variable
	.shared .align 4 .b8 _ZZ24default_function_kernel0E8B_shared[4096];
	mov.b32 	%r55, 0;
	mov.f32 	%f302, 0f00000000;
	mov.u32 	%r2, %tid.y;
	mov.u32 	%r11, %tid.x;
	shl.b32 	%r12, %r11, 14;
	or.b32  	%r13, %r12, %r2;
	mov.u32 	%r14, %ctaid.x;
	shl.b32 	%r15, %r14, 15;
	add.s32 	%r16, %r13, %r15;
	mov.f32 	%f303, %f302;
	mov.f32 	%f304, %f302;
	mov.f32 	%f305, %f302;
	mov.f32 	%f306, %f302;
	mov.f32 	%f307, %f302;
	mov.f32 	%f308, %f302;
	mov.f32 	%f309, %f302;
	mov.f32 	%f310, %f302;
	mov.f32 	%f311, %f302;
	mov.f32 	%f312, %f302;
	mov.f32 	%f313, %f302;
	mov.f32 	%f314, %f302;
	mov.f32 	%f315, %f302;
	mov.f32 	%f316, %f302;
	mov.f32 	%f317, %f302;
	mov.f32 	%f318, %f302;
	mov.f32 	%f319, %f302;
	mov.f32 	%f320, %f302;
	mov.f32 	%f321, %f302;
	mov.f32 	%f322, %f302;
	mov.f32 	%f323, %f302;
	mov.f32 	%f324, %f302;
	mov.f32 	%f325, %f302;
	mov.f32 	%f326, %f302;
	mov.f32 	%f327, %f302;
	mov.f32 	%f328, %f302;
	mov.f32 	%f329, %f302;
	mov.f32 	%f330, %f302;
	mov.f32 	%f331, %f302;
	mov.f32 	%f332, %f302;
	mov.f32 	%f333, %f302;
	mov.f32 	%f334, %f302;
	mov.f32 	%f335, %f302;
	mov.f32 	%f336, %f302;
	mov.f32 	%f337, %f302;
	mov.f32 	%f338, %f302;
	mov.f32 	%f339, %f302;
	mov.f32 	%f340, %f302;
	mov.f32 	%f341, %f302;
	mov.f32 	%f342, %f302;
	mov.f32 	%f343, %f302;
	mov.f32 	%f344, %f302;
	mov.f32 	%f345, %f302;
	mov.f32 	%f346, %f302;
	mov.f32 	%f347, %f302;
	mov.f32 	%f348, %f302;
	mov.f32 	%f349, %f302;
	mov.f32 	%f350, %f302;
	mov.f32 	%f351, %f302;
	mov.f32 	%f352, %f302;
	mov.f32 	%f353, %f302;
	mov.f32 	%f354, %f302;
	mov.f32 	%f355, %f302;
	mov.f32 	%f356, %f302;
	mov.f32 	%f357, %f302;
	mov.f32 	%f358, %f302;
	mov.f32 	%f359, %f302;
	mov.f32 	%f360, %f302;
	mov.f32 	%f361, %f302;
	mov.f32 	%f362, %f302;
	mov.f32 	%f363, %f302;
	mov.f32 	%f364, %f302;
	mov.f32 	%f365, %f302;
$L__BB0_1:
	setp.gt.u32 	%p1, %r2, 3;
	bar.sync 	0;
	@%p1 bra 	$L__BB0_3;
	ld.param.u64 	%rd13, [default_function_kernel0_param_0];
	shl.b32 	%r10, %r55, 2;
	add.s32 	%r17, %r16, %r10;
	cvta.to.global.u64 	%rd4, %rd13;
	mul.wide.u32 	%rd5, %r17, 4;
	add.s64 	%rd6, %rd4, %rd5;
	ld.global.nc.f32 	%f194, [%rd6];
	mad.lo.s32 	%r18, %r11, -16320, %r13;
	shl.b32 	%r19, %r18, 2;
	mov.u32 	%r20, _ZZ24default_function_kernel0E8A_shared;
	add.s32 	%r21, %r20, %r19;
	st.shared.f32 	[%r21], %f194;
	ld.global.nc.f32 	%f195, [%rd6+4096];
	st.shared.f32 	[%r21+16], %f195;
	ld.global.nc.f32 	%f196, [%rd6+8192];
	st.shared.f32 	[%r21+32], %f196;
	ld.global.nc.f32 	%f197, [%rd6+12288];
	st.shared.f32 	[%r21+48], %f197;
	ld.global.nc.f32 	%f198, [%rd6+16384];
	st.shared.f32 	[%r21+64], %f198;
	ld.global.nc.f32 	%f199, [%rd6+20480];
	st.shared.f32 	[%r21+80], %f199;
	ld.global.nc.f32 	%f200, [%rd6+24576];
	st.shared.f32 	[%r21+96], %f200;
	ld.global.nc.f32 	%f201, [%rd6+28672];
	st.shared.f32 	[%r21+112], %f201;
	ld.global.nc.f32 	%f202, [%rd6+32768];
	st.shared.f32 	[%r21+128], %f202;
	ld.global.nc.f32 	%f203, [%rd6+36864];
	st.shared.f32 	[%r21+144], %f203;
	ld.global.nc.f32 	%f204, [%rd6+40960];
	st.shared.f32 	[%r21+160], %f204;
	ld.global.nc.f32 	%f205, [%rd6+45056];
	st.shared.f32 	[%r21+176], %f205;
	ld.global.nc.f32 	%f206, [%rd6+49152];
	st.shared.f32 	[%r21+192], %f206;
	ld.global.nc.f32 	%f207, [%rd6+53248];
	st.shared.f32 	[%r21+208], %f207;
	ld.global.nc.f32 	%f208, [%rd6+57344];
	st.shared.f32 	[%r21+224], %f208;
	ld.global.nc.f32 	%f209, [%rd6+61440];
	st.shared.f32 	[%r21+240], %f209;
$L__BB0_3:
	ld.param.u64 	%rd14, [default_function_kernel0_param_1];
	shl.b32 	%r23, %r2, 3;
	mov.u32 	%r24, _ZZ24default_function_kernel0E8B_shared;
	add.s32 	%r25, %r23, %r24;
	add.s32 	%r56, %r25, 516;
	shl.b32 	%r26, %r55, 12;
	shl.b32 	%r27, %r2, 2;
	mov.u32 	%r28, %ctaid.y;
	shl.b32 	%r29, %r28, 8;
	mov.u32 	%r30, %tid.x;
	shl.b32 	%r31, %r30, 11;
	add.s32 	%r32, %r29, %r31;
	add.s32 	%r33, %r32, %r27;
	add.s32 	%r34, %r33, %r26;
	cvta.to.global.u64 	%rd7, %rd14;
	mul.wide.u32 	%rd8, %r34, 4;
	add.s64 	%rd9, %rd7, %rd8;
	ld.global.nc.f32 	%f210, [%rd9];
	shl.b32 	%r35, %r30, 9;
	add.s32 	%r36, %r27, %r35;
	shl.b32 	%r37, %r36, 2;
	add.s32 	%r38, %r24, %r37;
	st.shared.f32 	[%r38], %f210;
	ld.global.nc.f32 	%f211, [%rd9+4];
	st.shared.f32 	[%r38+4], %f211;
	ld.global.nc.f32 	%f212, [%rd9+8];
	st.shared.f32 	[%r38+8], %f212;
	ld.global.nc.f32 	%f213, [%rd9+12];
	st.shared.f32 	[%r38+12], %f213;
	ld.global.nc.f32 	%f214, [%rd9+4096];
	st.shared.f32 	[%r38+1024], %f214;
	ld.global.nc.f32 	%f215, [%rd9+4100];
	st.shared.f32 	[%r38+1028], %f215;
	ld.global.nc.f32 	%f216, [%rd9+4104];
	st.shared.f32 	[%r38+1032], %f216;
	ld.global.nc.f32 	%f217, [%rd9+4108];
	st.shared.f32 	[%r38+1036], %f217;
	bar.sync 	0;
	mov.b32 	%r57, 256;
$L__BB0_4:
	mov.u32 	%r39, %tid.x;
	shl.b32 	%r40, %r39, 5;
	mov.u32 	%r41, _ZZ24default_function_kernel0E8A_shared;
	add.s32 	%r42, %r41, %r40;
	add.s32 	%r43, %r42, %r57;
	ld.shared.f32 	%f218, [%r43+-256];
	ld.shared.f32 	%f219, [%r43+-192];
	ld.shared.f32 	%f220, [%r43+-128];
	ld.shared.f32 	%f221, [%r43+-64];
	ld.shared.f32 	%f222, [%r43];
	ld.shared.f32 	%f223, [%r43+64];
	ld.shared.f32 	%f224, [%r43+128];
	ld.shared.f32 	%f225, [%r43+192];
	ld.shared.f32 	%f226, [%r43+-240];
	ld.shared.f32 	%f227, [%r43+-176];
	ld.shared.f32 	%f228, [%r43+-112];
	ld.shared.f32 	%f229, [%r43+-48];
	ld.shared.f32 	%f230, [%r43+16];
	ld.shared.f32 	%f231, [%r43+80];
	ld.shared.f32 	%f232, [%r43+144];
	ld.shared.f32 	%f233, [%r43+208];
	ld.shared.f32 	%f234, [%r56+-516];
	ld.shared.f32 	%f235, [%r56+-4];
	ld.shared.f32 	%f236, [%r56+-512];
	ld.shared.f32 	%f237, [%r56];
	fma.rn.f32 	%f345, %f218, %f234, %f345;
	fma.rn.f32 	%f337, %f219, %f234, %f337;
	fma.rn.f32 	%f329, %f220, %f234, %f329;
	fma.rn.f32 	%f321, %f221, %f234, %f321;
	fma.rn.f32 	%f313, %f222, %f234, %f313;
	fma.rn.f32 	%f305, %f223, %f234, %f305;
	fma.rn.f32 	%f350, %f224, %f234, %f350;
	fma.rn.f32 	%f358, %f225, %f234, %f358;
	fma.rn.f32 	%f341, %f218, %f235, %f341;
	fma.rn.f32 	%f333, %f219, %f235, %f333;
	fma.rn.f32 	%f325, %f220, %f235, %f325;
	fma.rn.f32 	%f317, %f221, %f235, %f317;
	fma.rn.f32 	%f309, %f222, %f235, %f309;
	fma.rn.f32 	%f346, %f223, %f235, %f346;
	fma.rn.f32 	%f354, %f224, %f235, %f354;
	fma.rn.f32 	%f362, %f225, %f235, %f362;
	fma.rn.f32 	%f344, %f218, %f236, %f344;
	fma.rn.f32 	%f336, %f219, %f236, %f336;
	fma.rn.f32 	%f328, %f220, %f236, %f328;
	fma.rn.f32 	%f320, %f221, %f236, %f320;
	fma.rn.f32 	%f312, %f222, %f236, %f312;
	fma.rn.f32 	%f304, %f223, %f236, %f304;
	fma.rn.f32 	%f351, %f224, %f236, %f351;
	fma.rn.f32 	%f359, %f225, %f236, %f359;
	fma.rn.f32 	%f340, %f218, %f237, %f340;
	fma.rn.f32 	%f332, %f219, %f237, %f332;
	fma.rn.f32 	%f324, %f220, %f237, %f324;
	fma.rn.f32 	%f316, %f221, %f237, %f316;
	fma.rn.f32 	%f308, %f222, %f237, %f308;
	fma.rn.f32 	%f347, %f223, %f237, %f347;
	fma.rn.f32 	%f355, %f224, %f237, %f355;
	fma.rn.f32 	%f363, %f225, %f237, %f363;
	fma.rn.f32 	%f343, %f226, %f234, %f343;
	fma.rn.f32 	%f335, %f227, %f234, %f335;
	fma.rn.f32 	%f327, %f228, %f234, %f327;
	fma.rn.f32 	%f319, %f229, %f234, %f319;
	fma.rn.f32 	%f311, %f230, %f234, %f311;
	fma.rn.f32 	%f303, %f231, %f234, %f303;
	fma.rn.f32 	%f352, %f232, %f234, %f352;
	fma.rn.f32 	%f360, %f233, %f234, %f360;
	fma.rn.f32 	%f339, %f226, %f235, %f339;
	fma.rn.f32 	%f331, %f227, %f235, %f331;
	fma.rn.f32 	%f323, %f228, %f235, %f323;
	fma.rn.f32 	%f315, %f229, %f235, %f315;
	fma.rn.f32 	%f307, %f230, %f235, %f307;
	fma.rn.f32 	%f348, %f231, %f235, %f348;
	fma.rn.f32 	%f356, %f232, %f235, %f356;
	fma.rn.f32 	%f364, %f233, %f235, %f364;
	fma.rn.f32 	%f342, %f226, %f236, %f342;
	fma.rn.f32 	%f334, %f227, %f236, %f334;
	fma.rn.f32 	%f326, %f228, %f236, %f326;
	fma.rn.f32 	%f318, %f229, %f236, %f318;
	fma.rn.f32 	%f310, %f230, %f236, %f310;
	fma.rn.f32 	%f302, %f231, %f236, %f302;
	fma.rn.f32 	%f353, %f232, %f236, %f353;
	fma.rn.f32 	%f361, %f233, %f236, %f361;
	fma.rn.f32 	%f338, %f226, %f237, %f338;
	fma.rn.f32 	%f330, %f227, %f237, %f330;
	fma.rn.f32 	%f322, %f228, %f237, %f322;
	fma.rn.f32 	%f314, %f229, %f237, %f314;
	fma.rn.f32 	%f306, %f230, %f237, %f306;
	fma.rn.f32 	%f349, %f231, %f237, %f349;
	fma.rn.f32 	%f357, %f232, %f237, %f357;
	fma.rn.f32 	%f365, %f233, %f237, %f365;
	add.s32 	%r57, %r57, 4;
	add.s32 	%r56, %r56, 1024;
	setp.ne.s32 	%p2, %r57, 272;
	@%p2 bra 	$L__BB0_4;
	add.s32 	%r55, %r55, 1;
	setp.ne.s32 	%p3, %r55, 256;
	@%p3 bra 	$L__BB0_1;
	ld.param.u64 	%rd15, [default_function_kernel0_param_2];
	cvta.to.global.u64 	%rd10, %rd15;
	mov.u32 	%r44, %ctaid.x;
	shl.b32 	%r45, %r44, 15;
	mov.u32 	%r46, %ctaid.y;
	shl.b32 	%r47, %r46, 8;
	shl.b32 	%r49, %r39, 11;
	add.s32 	%r50, %r47, %r49;
	add.s32 	%r51, %r50, %r45;
	mov.u32 	%r52, %tid.y;
	shl.b32 	%r53, %r52, 1;
	add.s32 	%r54, %r51, %r53;
	mul.wide.u32 	%rd11, %r54, 4;
	add.s64 	%rd12, %rd10, %rd11;
	st.global.f32 	[%rd12], %f345;
	st.global.f32 	[%rd12+16384], %f337;
	st.global.f32 	[%rd12+32768], %f329;
	st.global.f32 	[%rd12+49152], %f321;
	st.global.f32 	[%rd12+65536], %f313;
	st.global.f32 	[%rd12+81920], %f305;
	st.global.f32 	[%rd12+98304], %f350;
	st.global.f32 	[%rd12+114688], %f358;
	st.global.f32 	[%rd12+512], %f341;
	st.global.f32 	[%rd12+16896], %f333;
	st.global.f32 	[%rd12+33280], %f325;
	st.global.f32 	[%rd12+49664], %f317;
	st.global.f32 	[%rd12+66048], %f309;
	st.global.f32 	[%rd12+82432], %f346;
	st.global.f32 	[%rd12+98816], %f354;
	st.global.f32 	[%rd12+115200], %f362;
	st.global.f32 	[%rd12+4], %f344;
	st.global.f32 	[%rd12+16388], %f336;
	st.global.f32 	[%rd12+32772], %f328;
	st.global.f32 	[%rd12+49156], %f320;
	st.global.f32 	[%rd12+65540], %f312;
	st.global.f32 	[%rd12+81924], %f304;
	st.global.f32 	[%rd12+98308], %f351;
	st.global.f32 	[%rd12+114692], %f359;
	st.global.f32 	[%rd12+516], %f340;
	st.global.f32 	[%rd12+16900], %f332;
	st.global.f32 	[%rd12+33284], %f324;
	st.global.f32 	[%rd12+49668], %f316;
	st.global.f32 	[%rd12+66052], %f308;
	st.global.f32 	[%rd12+82436], %f347;
	st.global.f32 	[%rd12+98820], %f355;
	st.global.f32 	[%rd12+115204], %f363;
	st.global.f32 	[%rd12+4096], %f343;
	st.global.f32 	[%rd12+20480], %f335;
	st.global.f32 	[%rd12+36864], %f327;
	st.global.f32 	[%rd12+53248], %f319;
	st.global.f32 	[%rd12+69632], %f311;
	st.global.f32 	[%rd12+86016], %f303;
	st.global.f32 	[%rd12+102400], %f352;
	st.global.f32 	[%rd12+118784], %f360;
	st.global.f32 	[%rd12+4608], %f339;
	st.global.f32 	[%rd12+20992], %f331;
	st.global.f32 	[%rd12+37376], %f323;
	st.global.f32 	[%rd12+53760], %f315;
	st.global.f32 	[%rd12+70144], %f307;
	st.global.f32 	[%rd12+86528], %f348;
	st.global.f32 	[%rd12+102912], %f356;
	st.global.f32 	[%rd12+119296], %f364;
	st.global.f32 	[%rd12+4100], %f342;
	st.global.f32 	[%rd12+20484], %f334;
	st.global.f32 	[%rd12+36868], %f326;
	st.global.f32 	[%rd12+53252], %f318;
	st.global.f32 	[%rd12+69636], %f310;
	st.global.f32 	[%rd12+86020], %f302;
	st.global.f32 	[%rd12+102404], %f353;
	st.global.f32 	[%rd12+118788], %f361;
	st.global.f32 	[%rd12+4612], %f338;
	st.global.f32 	[%rd12+20996], %f330;
	st.global.f32 	[%rd12+37380], %f322;
	st.global.f32 	[%rd12+53764], %f314;
	st.global.f32 	[%rd12+70148], %f306;
	st.global.f32 	[%rd12+86532], %f349;
	st.global.f32 	[%rd12+102916], %f357;
	st.global.f32 	[%rd12+119300], %f365;
	ret;

}


// ===== COMPILED SASS (sm_100) =====

	.target	sm_100

	.elftype	@"ET_EXEC"


//--------------------- .note.nv.tkinfo           --------------------------
	.section	.note.nv.tkinfo,"",@"SHT_NOTE"
	.sectionflags	@"SHF_NOTE_NV_TKINFO"
	.tkinfo
        /*0018*/ 	.word	0x00000002
        /*0030*/ 	.string	""
        /*0030*/ 	.string	"ptxas"
        /*0030*/ 	.string	"Cuda compilation tools, release 13.0, V13.0.88"
        /*0030*/ 	.string	"Build cuda_13.0.r13.0/compiler.36424714_0"
        /*0030*/ 	.string	"-arch sm_100 -m 64 "



//--------------------- .note.nv.cuinfo           --------------------------
	.section	.note.nv.cuinfo,"",@"SHT_NOTE"
	.sectionflags	@"SHF_NOTE_NV_CUINFO"
        /*0018*/ 	.short	0x0002
        /*001a*/ 	.short	0x0064
        /*001c*/ 	.short	0x0082
	.zero		2


//--------------------- .nv.info                  --------------------------
	.section	.nv.info,"",@"SHT_CUDA_INFO"
	.align	4


	//----- nvinfo : EIATTR_REGCOUNT
	.align		4
        /*0000*/ 	.byte	0x04, 0x2f
        /*0002*/ 	.short	(.L_1 - .L_0)
	.align		4
.L_0:
        /*0004*/ 	.word	index@(default_function_kernel0)
        /*0008*/ 	.word	0x00000060


	//----- nvinfo : EIATTR_FRAME_SIZE
	.align		4
.L_1:
        /*000c*/ 	.byte	0x04, 0x11
        /*000e*/ 	.short	(.L_3 - .L_2)
	.align		4
.L_2:
        /*0010*/ 	.word	index@(default_function_kernel0)
        /*0014*/ 	.word	0x00000000


	//----- nvinfo : EIATTR_MIN_STACK_SIZE
	.align		4
.L_3:
        /*0018*/ 	.byte	0x04, 0x12
        /*001a*/ 	.short	(.L_5 - .L_4)
	.align		4
.L_4:
        /*001c*/ 	.word	index@(default_function_kernel0)
        /*0020*/ 	.word	0x00000000
.L_5:


//--------------------- .nv.compat                --------------------------
	.section	.nv.compat,"",@"SHT_CUDA_COMPAT_INFO"
	.align	4
        /*0000*/ 	.byte	0x02, 0x09, 0x00, 0x00, 0x02, 0x02, 0x01, 0x00, 0x02, 0x05, 0x05, 0x00, 0x03, 0x07, 0x01, 0x01
        /*0010*/ 	.byte	0x02, 0x03, 0x00, 0x00, 0x02, 0x06, 0x01, 0x00, 0x04, 0x0b, 0x08, 0x00, 0x09, 0x00, 0x00, 0x00
        /*0020*/ 	.byte	0x00, 0x00, 0x00, 0x00


//--------------------- .nv.info.default_function_kernel0 --------------------------
	.section	.nv.info.default_function_kernel0,"",@"SHT_CUDA_INFO"
	.sectionflags	@""
	.align	4


	//----- nvinfo : EIATTR_CUDA_API_VERSION
	.align		4
        /*0000*/ 	.byte	0x04, 0x37
        /*0002*/ 	.short	(.L_7 - .L_6)
.L_6:
        /*0004*/ 	.word	0x00000082


	//----- nvinfo : EIATTR_KPARAM_INFO
	.align		4
.L_7:
        /*0008*/ 	.byte	0x04, 0x17
        /*000a*/ 	.short	(.L_9 - .L_8)
.L_8:
        /*000c*/ 	.word	0x00000000
        /*0010*/ 	.short	0x0002
        /*0012*/ 	.short	0x0010
        /*0014*/ 	.byte	0x00, 0xf5, 0x21, 0x00


	//----- nvinfo : EIATTR_KPARAM_INFO
	.align		4
.L_9:
        /*0018*/ 	.byte	0x04, 0x17
        /*001a*/ 	.short	(.L_11 - .L_10)
.L_10:
        /*001c*/ 	.word	0x00000000
        /*0020*/ 	.short	0x0001
        /*0022*/ 	.short	0x0008
        /*0024*/ 	.byte	0x00, 0xf5, 0x21, 0x00


	//----- nvinfo : EIATTR_KPARAM_INFO
	.align		4
.L_11:
        /*0028*/ 	.byte	0x04, 0x17
        /*002a*/ 	.short	(.L_13 - .L_12)
.L_12:
        /*002c*/ 	.word	0x00000000
        /*0030*/ 	.short	0x0000
        /*0032*/ 	.short	0x0000
        /*0034*/ 	.byte	0x00, 0xf5, 0x21, 0x00


	//----- nvinfo : EIATTR_SPARSE_MMA_MASK
	.align		4
.L_13:
        /*0038*/ 	.byte	0x03, 0x50
        /*003a*/ 	.short	0x0000


	//----- nvinfo : EIATTR_MAXREG_COUNT
	.align		4
        /*003c*/ 	.byte	0x03, 0x1b
        /*003e*/ 	.short	0x00ff


	//----- nvinfo : EIATTR_NUM_BARRIERS
	.align		4
        /*0040*/ 	.byte	0x02, 0x4c
        /*0042*/ 	.byte	0x01
	.zero		1


	//----- nvinfo : EIATTR_MERCURY_ISA_VERSION
	.align		4
        /*0044*/ 	.byte	0x03, 0x5f
        /*0046*/ 	.short	0x0101


	//----- nvinfo : EIATTR_VRC_CTA_INIT_COUNT
	.align		4
        /*0048*/ 	.byte	0x02, 0x4a
	.zero		1
	.zero		1


	//----- nvinfo : EIATTR_EXIT_INSTR_OFFSETS
	.align		4
        /*004c*/ 	.byte	0x04, 0x1c
        /*004e*/ 	.short	(.L_15 - .L_14)


	//   ....[0]....
.L_14:
        /*0050*/ 	.word	0x000011f0


	//----- nvinfo : EIATTR_CRS_STACK_SIZE
	.align		4
.L_15:
        /*0054*/ 	.byte	0x04, 0x1e
        /*0056*/ 	.short	(.L_17 - .L_16)
.L_16:
        /*0058*/ 	.word	0x00000000


	//----- nvinfo : EIATTR_CBANK_PARAM_SIZE
	.align		4
.L_17:
        /*005c*/ 	.byte	0x03, 0x19
        /*005e*/ 	.short	0x0018


	//----- nvinfo : EIATTR_PARAM_CBANK
	.align		4
        /*0060*/ 	.byte	0x04, 0x0a
        /*0062*/ 	.short	(.L_19 - .L_18)
	.align		4
.L_18:
        /*0064*/ 	.word	index@(.nv.constant0.default_function_kernel0)
        /*0068*/ 	.short	0x0380
        /*006a*/ 	.short	0x0018


	//----- nvinfo : EIATTR_SW_WAR
	.align		4
.L_19:
        /*006c*/ 	.byte	0x04, 0x36
        /*006e*/ 	.short	(.L_21 - .L_20)
.L_20:
        /*0070*/ 	.word	0x00000008
.L_21:


//--------------------- .nv.callgraph             --------------------------
	.section	.nv.callgraph,"",@"SHT_CUDA_CALLGRAPH"
	.align	4
	.sectionentsize	8
	.align		4
        /*0000*/ 	.word	0x00000000
	.align		4
        /*0004*/ 	.word	0xffffffff
	.align		4
        /*0008*/ 	.word	0x00000000
	.align		4
        /*000c*/ 	.word	0xfffffffe
	.align		4
        /*0010*/ 	.word	0x00000000
	.align		4
        /*0014*/ 	.word	0xfffffffd
	.align		4
        /*0018*/ 	.word	0x00000000
	.align		4
        /*001c*/ 	.word	0xfffffffc


//--------------------- .text.default_function_kernel0 --------------------------
	.section	.text.default_function_kernel0,"ax",@progbits
	.align	128
        .global         default_function_kernel0
        .type           default_function_kernel0,@function
        .size           default_function_kernel0,(.L_x_5 - default_function_kernel0)
        .other          default_function_kernel0,@"STO_CUDA_ENTRY STV_DEFAULT"
default_function_kernel0:
.text.default_function_kernel0:
[----:B------:R-:W-:Y:S01]  /*0000*/  LDC R1, c[0x0][0x37c] ;  /* 0x0000df00ff017b82 */ /* 0x000fe20000000800 */
[----:B------:R-:W0:Y:S01]  /*0010*/  S2R R64, SR_TID.X ;  /* 0x0000000000407919 */ /* 0x000e220000002100 */
[----:B------:R-:W-:Y:S01]  /*0020*/  HFMA2 R57, -RZ, RZ, 0, 0 ;  /* 0x00000000ff397431 */ /* 0x000fe200000001ff */
[----:B------:R-:W-:Y:S01]  /*0030*/  CS2R R58, SRZ ;  /* 0x00000000003a7805 */ /* 0x000fe2000001ff00 */
[----:B------:R-:W-:Y:S01]  /*0040*/  HFMA2 R63, -RZ, RZ, 0, 0 ;  /* 0x00000000ff3f7431 */ /* 0x000fe200000001ff */
[----:B------:R-:W1:Y:S01]  /*0050*/  S2R R56, SR_TID.Y ;  /* 0x0000000000387919 */ /* 0x000e620000002200 */
[----:B------:R-:W-:Y:S01]  /*0060*/  HFMA2 R67, -RZ, RZ, 0, 0 ;  /* 0x00000000ff437431 */ /* 0x000fe200000001ff */
[----:B------:R-:W-:Y:S01]  /*0070*/  CS2R R12, SRZ ;  /* 0x00000000000c7805 */ /* 0x000fe2000001ff00 */
[----:B------:R-:W-:Y:S01]  /*0080*/  HFMA2 R71, -RZ, RZ, 0, 0 ;  /* 0x00000000ff477431 */ /* 0x000fe200000001ff */
[----:B------:R-:W2:Y:S01]  /*0090*/  S2R R5, SR_CTAID.X ;  /* 0x0000000000057919 */ /* 0x000ea20000002500 */
[----:B------:R-:W-:Y:S01]  /*00a0*/  HFMA2 R75, -RZ, RZ, 0, 0 ;  /* 0x00000000ff4b7431 */ /* 0x000fe200000001ff */
[----:B------:R-:W-:Y:S01]  /*00b0*/  CS2R R14, SRZ ;  /* 0x00000000000e7805 */ /* 0x000fe2000001ff00 */
        /* <DEDUP_REMOVED lines=9> */
[----:B------:R-:W-:-:S02]  /*0150*/  CS2R R24, SRZ ;  /* 0x0000000000187805 */ /* 0x000fc4000001ff00 */
[----:B------:R-:W-:Y:S02]  /*0160*/  CS2R R26, SRZ ;  /* 0x00000000001a7805 */ /* 0x000fe4000001ff00 */
[----:B------:R-:W-:Y:S02]  /*0170*/  CS2R R28, SRZ ;  /* 0x00000000001c7805 */ /* 0x000fe4000001ff00 */
[----:B------:R-:W-:Y:S02]  /*0180*/  CS2R R30, SRZ ;  /* 0x00000000001e7805 */ /* 0x000fe4000001ff00 */
[----:B------:R-:W-:Y:S02]  /*0190*/  CS2R R32, SRZ ;  /* 0x0000000000207805 */ /* 0x000fe4000001ff00 */
[----:B------:R-:W-:Y:S02]  /*01a0*/  CS2R R34, SRZ ;  /* 0x0000000000227805 */ /* 0x000fe4000001ff00 */
[----:B------:R-:W-:-:S02]  /*01b0*/  CS2R R36, SRZ ;  /* 0x0000000000247805 */ /* 0x000fc4000001ff00 */
[----:B------:R-:W-:Y:S02]  /*01c0*/  CS2R R38, SRZ ;  /* 0x0000000000267805 */ /* 0x000fe4000001ff00 */
[----:B------:R-:W-:Y:S02]  /*01d0*/  CS2R R40, SRZ ;  /* 0x0000000000287805 */ /* 0x000fe4000001ff00 */
[----:B------:R-:W-:Y:S02]  /*01e0*/  CS2R R42, SRZ ;  /* 0x00000000002a7805 */ /* 0x000fe4000001ff00 */
[----:B------:R-:W-:Y:S02]  /*01f0*/  CS2R R44, SRZ ;  /* 0x00000000002c7805 */ /* 0x000fe4000001ff00 */
[----:B------:R-:W-:Y:S02]  /*0200*/  CS2R R46, SRZ ;  /* 0x00000000002e7805 */ /* 0x000fe4000001ff00 */
[----:B0-----:R-:W-:-:S02]  /*0210*/  SHF.L.U32 R3, R64, 0xe, RZ ;  /* 0x0000000e40037819 */ /* 0x001fc400000006ff */
[----:B------:R-:W-:Y:S02]  /*0220*/  CS2R R48, SRZ ;  /* 0x0000000000307805 */ /* 0x000fe4000001ff00 */
[----:B------:R-:W-:Y:S02]  /*0230*/  CS2R R50, SRZ ;  /* 0x0000000000327805 */ /* 0x000fe4000001ff00 */
[----:B------:R-:W-:Y:S02]  /*0240*/  CS2R R52, SRZ ;  /* 0x0000000000347805 */ /* 0x000fe4000001ff00 */
[----:B-1----:R-:W-:Y:S02]  /*0250*/  LOP3.LUT R60, R3, R56, RZ, 0xfc, !PT ;  /* 0x00000038033c7212 */ /* 0x002fe400078efcff */
[----:B------:R-:W-:Y:S02]  /*0260*/  CS2R R54, SRZ ;  /* 0x0000000000367805 */ /* 0x000fe4000001ff00 */
[----:B------:R-:W-:Y:S01]  /*0270*/  MOV R61, RZ ;  /* 0x000000ff003d7202 */ /* 0x000fe20000000f00 */
[----:B------:R-:W0:Y:S01]  /*0280*/  LDCU.64 UR8, c[0x0][0x358] ;  /* 0x00006b00ff0877ac */ /* 0x000e220008000a00 */
[----:B------:R-:W-:-:S02]  /*0290*/  MOV R65, RZ ;  /* 0x000000ff00417202 */ /* 0x000fc40000000f00 */
[----:B------:R-:W-:Y:S02]  /*02a0*/  MOV R69, RZ ;  /* 0x000000ff00457202 */ /* 0x000fe40000000f00 */
[----:B------:R-:W-:Y:S02]  /*02b0*/  MOV R73, RZ ;  /* 0x000000ff00497202 */ /* 0x000fe40000000f00 */
[----:B------:R-:W-:Y:S02]  /*02c0*/  MOV R77, RZ ;  /* 0x000000ff004d7202 */ /* 0x000fe40000000f00 */
[----:B------:R-:W-:Y:S02]  /*02d0*/  MOV R81, RZ ;  /* 0x000000ff00517202 */ /* 0x000fe40000000f00 */
[----:B------:R-:W-:Y:S02]  /*02e0*/  MOV R85, RZ ;  /* 0x000000ff00557202 */ /* 0x000fe40000000f00 */
[----:B------:R-:W-:-:S02]  /*02f0*/  MOV R89, RZ ;  /* 0x000000ff00597202 */ /* 0x000fc40000000f00 */
[----:B------:R-:W-:Y:S02]  /*0300*/  MOV R93, RZ ;  /* 0x000000ff005d7202 */ /* 0x000fe40000000f00 */
[----:B--2---:R-:W-:-:S07]  /*0310*/  LEA R62, R5, R60, 0xf ;  /* 0x0000003c053e7211 */ /* 0x004fce00078e78ff */
.L_x_3:
[----:B------:R-:W-:Y:S01]  /*0320*/  BAR.SYNC.DEFER_BLOCKING 0x0 ;  /* 0x0000000000007b1d */ /* 0x000fe20000010000 */
[----:B------:R-:W-:-:S05]  /*0330*/  ISETP.GT.U32.AND P0, PT, R56, 0x3, PT ;  /* 0x000000033800780c */ /* 0x000fca0003f04070 */
[----:B------:R-:W-:Y:S08]  /*0340*/  BSSY.RECONVERGENT B0, `(.L_x_0) ;  /* 0x000002a000007945 */ /* 0x000ff00003800200 */
[----:B------:R-:W-:Y:S05]  /*0350*/  @P0 BRA `(.L_x_1) ;  /* 0x0000000000a00947 */ /* 0x000fea0003800000 */
[----:B------:R-:W1:Y:S01]  /*0360*/  LDC.64 R2, c[0x0][0x380] ;  /* 0x0000e000ff027b82 */ /* 0x000e620000000a00 */
[----:B------:R-:W-:-:S05]  /*0370*/  LEA R5, R58, R62, 0x2 ;  /* 0x0000003e3a057211 */ /* 0x000fca00078e10ff */
[----:B-1----:R-:W-:-:S05]  /*0380*/  IMAD.WIDE.U32 R2, R5, 0x4, R2 ;  /* 0x0000000405027825 */ /* 0x002fca00078e0002 */
[----:B0-----:R-:W2:Y:S04]  /*0390*/  LDG.E.CONSTANT R4, desc[UR8][R2.64] ;  /* 0x0000000802047981 */ /* 0x001ea8000c1e9900 */
[----:B------:R-:W3:Y:S04]  /*03a0*/  LDG.E.CONSTANT R6, desc[UR8][R2.64+0x1000] ;  /* 0x0010000802067981 */ /* 0x000ee8000c1e9900 */
[----:B------:R-:W4:Y:S04]  /*03b0*/  LDG.E.CONSTANT R8, desc[UR8][R2.64+0x2000] ;  /* 0x0020000802087981 */ /* 0x000f28000c1e9900 */
[----:B------:R-:W5:Y:S04]  /*03c0*/  LDG.E.CONSTANT R10, desc[UR8][R2.64+0x3000] ;  /* 0x00300008020a7981 */ /* 0x000f68000c1e9900 */
        /* <DEDUP_REMOVED lines=11> */
[----:B------:R-:W5:Y:S01]  /*0480*/  LDG.E.CONSTANT R88, desc[UR8][R2.64+0xf000] ;  /* 0x00f0000802587981 */ /* 0x000f62000c1e9900 */
[----:B------:R-:W0:Y:S01]  /*0490*/  S2UR UR5, SR_CgaCtaId ;  /* 0x00000000000579c3 */ /* 0x000e220000008800 */
[----:B------:R-:W-:Y:S01]  /*04a0*/  UMOV UR4, 0x400 ;  /* 0x0000040000047882 */ /* 0x000fe20000000000 */
[----:B------:R-:W-:Y:S01]  /*04b0*/  IMAD R64, R64, -0x3fc0, R60 ;  /* 0xffffc04040407824 */ /* 0x000fe200078e023c */
[----:B0-----:R-:W-:-:S06]  /*04c0*/  ULEA UR4, UR5, UR4, 0x18 ;  /* 0x0000000405047291 */ /* 0x001fcc000f8ec0ff */
[----:B------:R-:W-:-:S05]  /*04d0*/  LEA R5, R64, UR4, 0x2 ;  /* 0x0000000440057c11 */ /* 0x000fca000f8e10ff */
[----:B--2---:R1:W-:Y:S04]  /*04e0*/  STS [R5], R4 ;  /* 0x0000000405007388 */ /* 0x0043e80000000800 */
[----:B---3--:R1:W-:Y:S04]  /*04f0*/  STS [R5+0x10], R6 ;  /* 0x0000100605007388 */ /* 0x0083e80000000800 */
[----:B----4-:R1:W-:Y:S04]  /*0500*/  STS [R5+0x20], R8 ;  /* 0x0000200805007388 */ /* 0x0103e80000000800 */
[----:B-----5:R1:W-:Y:S04]  /*0510*/  STS [R5+0x30], R10 ;  /* 0x0000300a05007388 */ /* 0x0203e80000000800 */
[----:B------:R1:W-:Y:S04]  /*0520*/  STS [R5+0x40], R66 ;  /* 0x0000404205007388 */ /* 0x0003e80000000800 */
        /* <DEDUP_REMOVED lines=10> */
[----:B------:R1:W-:Y:S02]  /*05d0*/  STS [R5+0xf0], R88 ;  /* 0x0000f05805007388 */ /* 0x0003e40000000800 */
.L_x_1:
[----:B0-----:R-:W-:Y:S05]  /*05e0*/  BSYNC.RECONVERGENT B0 ;  /* 0x0000000000007941 */ /* 0x001fea0003800200 */
.L_x_0:
[----:B------:R-:W0:Y:S01]  /*05f0*/  S2R R64, SR_TID.X ;  /* 0x0000000000407919 */ /* 0x000e220000002100 */
[----:B------:R-:W0:Y:S01]  /*0600*/  S2UR UR4, SR_CTAID.Y ;  /* 0x00000000000479c3 */ /* 0x000e220000002600 */
[----:B-1----:R-:W-:-:S07]  /*0610*/  SHF.L.U32 R68, R56, 0x2, RZ ;  /* 0x0000000238447819 */ /* 0x002fce00000006ff */
[----:B------:R-:W1:Y:S01]  /*0620*/  LDC.64 R2, c[0x0][0x388] ;  /* 0x0000e200ff027b82 */ /* 0x000e620000000a00 */
[----:B0-----:R-:W-:-:S04]  /*0630*/  LEA R66, R64, UR4, 0x3 ;  /* 0x0000000440427c11 */ /* 0x001fc8000f8e18ff */
[----:B------:R-:W-:-:S04]  /*0640*/  LEA R5, R66, R68, 0x8 ;  /* 0x0000004442057211 */ /* 0x000fc800078e40ff */
[----:B------:R-:W-:-:S05]  /*0650*/  LEA R5, R58, R5, 0xc ;  /* 0x000000053a057211 */ /* 0x000fca00078e60ff */
[----:B-1----:R-:W-:-:S05]  /*0660*/  IMAD.WIDE.U32 R2, R5, 0x4, R2 ;  /* 0x0000000405027825 */ /* 0x002fca00078e0002 */
[----:B------:R-:W2:Y:S04]  /*0670*/  LDG.E.CONSTANT R4, desc[UR8][R2.64] ;  /* 0x0000000802047981 */ /* 0x000ea8000c1e9900 */
[----:B------:R-:W2:Y:S04]  /*0680*/  LDG.E.CONSTANT R5, desc[UR8][R2.64+0x4] ;  /* 0x0000040802057981 */ /* 0x000ea8000c1e9900 */
[----:B------:R-:W2:Y:S04]  /*0690*/  LDG.E.CONSTANT R6, desc[UR8][R2.64+0x8] ;  /* 0x0000080802067981 */ /* 0x000ea8000c1e9900 */
[----:B------:R-:W2:Y:S04]  /*06a0*/  LDG.E.CONSTANT R7, desc[UR8][R2.64+0xc] ;  /* 0x00000c0802077981 */ /* 0x000ea8000c1e9900 */
[----:B------:R-:W3:Y:S04]  /*06b0*/  LDG.E.CONSTANT R8, desc[UR8][R2.64+0x1000] ;  /* 0x0010000802087981 */ /* 0x000ee8000c1e9900 */
[----:B------:R-:W3:Y:S04]  /*06c0*/  LDG.E.CONSTANT R9, desc[UR8][R2.64+0x1004] ;  /* 0x0010040802097981 */ /* 0x000ee8000c1e9900 */
[----:B------:R-:W3:Y:S04]  /*06d0*/  LDG.E.CONSTANT R10, desc[UR8][R2.64+0x1008] ;  /* 0x00100808020a7981 */ /* 0x000ee8000c1e9900 */
[----:B------:R0:W3:Y:S01]  /*06e0*/  LDG.E.CONSTANT R11, desc[UR8][R2.64+0x100c] ;  /* 0x00100c08020b7981 */ /* 0x0000e2000c1e9900 */
[----:B------:R-:W1:Y:S01]  /*06f0*/  S2UR UR6, SR_CgaCtaId ;  /* 0x00000000000679c3 */ /* 0x000e620000008800 */
[----:B------:R-:W-:Y:S01]  /*0700*/  UMOV UR5, 0x400 ;  /* 0x0000040000057882 */ /* 0x000fe20000000000 */
[----:B------:R-:W-:Y:S01]  /*0710*/  LEA R68, R64, R68, 0x9 ;  /* 0x0000004440447211 */ /* 0x000fe200078e48ff */
[----:B------:R-:W-:-:S04]  /*0720*/  UIADD3 UR4, UPT, UPT, UR5, 0x200, URZ ;  /* 0x0000020005047890 */ /* 0x000fc8000fffe0ff */
[----:B-1----:R-:W-:Y:S02]  /*0730*/  ULEA UR4, UR6, UR4, 0x18 ;  /* 0x0000000406047291 */ /* 0x002fe4000f8ec0ff */
[----:B------:R-:W-:-:S04]  /*0740*/  ULEA UR5, UR6, UR5, 0x18 ;  /* 0x0000000506057291 */ /* 0x000fc8000f8ec0ff */
[----:B------:R-:W-:Y:S02]  /*0750*/  LEA R68, R68, UR4, 0x2 ;  /* 0x0000000444447c11 */ /* 0x000fe4000f8e10ff */
[----:B0-----:R-:W-:Y:S01]  /*0760*/  LEA R2, R56, UR4, 0x3 ;  /* 0x0000000438027c11 */ /* 0x001fe2000f8e18ff */
[----:B------:R-:W-:Y:S01]  /*0770*/  UMOV UR4, 0x100 ;  /* 0x0000010000047882 */ /* 0x000fe20000000000 */
[----:B------:R-:W-:Y:S02]  /*0780*/  LEA R3, R64, UR5, 0x5 ;  /* 0x0000000540037c11 */ /* 0x000fe4000f8e28ff */
[----:B------:R-:W-:Y:S01]  /*0790*/  IADD3 R2, PT, PT, R2, 0x204, RZ ;  /* 0x0000020402027810 */ /* 0x000fe20007ffe0ff */
[----:B--2---:R0:W-:Y:S04]  /*07a0*/  STS.128 [R68], R4 ;  /* 0x0000000444007388 */ /* 0x0041e80000000c00 */
[----:B---3--:R0:W-:Y:S01]  /*07b0*/  STS.128 [R68+0x400], R8 ;  /* 0x0004000844007388 */ /* 0x0081e20000000c00 */
[----:B------:R-:W-:Y:S06]  /*07c0*/  BAR.SYNC.DEFER_BLOCKING 0x0 ;  /* 0x0000000000007b1d */ /* 0x000fec0000010000 */
.L_x_2:
[----:B0-----:R-:W-:Y:S04]  /*07d0*/  LDS R5, [R3+UR4+-0x100] ;  /* 0xffff000403057984 */ /* 0x001fe80008000800 */
[----:B------:R-:W0:Y:S04]  /*07e0*/  LDS R72, [R2+-0x204] ;  /* 0xfffdfc0002487984 */ /* 0x000e280000000800 */
[----:B------:R-:W1:Y:S04]  /*07f0*/  LDS R74, [R2+-0x4] ;  /* 0xfffffc00024a7984 */ /* 0x000e680000000800 */
[----:B------:R-:W2:Y:S04]  /*0800*/  LDS R76, [R2+-0x200] ;  /* 0xfffe0000024c7984 */ /* 0x000ea80000000800 */
[----:B------:R3:W4:Y:S04]  /*0810*/  LDS R78, [R2] ;  /* 0x00000000024e7984 */ /* 0x0007280000000800 */
[----:B------:R-:W5:Y:S04]  /*0820*/  LDS R4, [R3+UR4+-0xc0] ;  /* 0xffff400403047984 */ /* 0x000f680008000800 */
[----:B------:R-:W5:Y:S01]  /*0830*/  LDS R6, [R3+UR4+-0x80] ;  /* 0xffff800403067984 */ /* 0x000f620008000800 */
[----:B---3--:R-:W-:-:S03]  /*0840*/  IADD3 R2, PT, PT, R2, 0x400, RZ ;  /* 0x0000040002027810 */ /* 0x008fc60007ffe0ff */
[----:B------:R-:W3:Y:S04]  /*0850*/  LDS R8, [R3+UR4+-0x40] ;  /* 0xffffc00403087984 */ /* 0x000ee80008000800 */
[----:B------:R-:W3:Y:S04]  /*0860*/  LDS R10, [R3+UR4] ;  /* 0x00000004030a7984 */ /* 0x000ee80008000800 */
[----:B------:R-:W3:Y:S04]  /*0870*/  LDS R68, [R3+UR4+0x40] ;  /* 0x0000400403447984 */ /* 0x000ee80008000800 */
[----:B------:R-:W3:Y:S01]  /*0880*/  LDS R7, [R3+UR4+0xc0] ;  /* 0x0000c00403077984 */ /* 0x000ee20008000800 */
[----:B0-----:R-:W-:-:S03]  /*0890*/  FFMA R14, R5, R72, R14 ;  /* 0x00000048050e7223 */ /* 0x001fc6000000000e */
[----:B------:R-:W0:Y:S01]  /*08a0*/  LDS R70, [R3+UR4+-0x30] ;  /* 0xffffd00403467984 */ /* 0x000e220008000800 */
[----:B-1----:R-:W-:-:S03]  /*08b0*/  FFMA R91, R5, R74, R91 ;  /* 0x0000004a055b7223 */ /* 0x002fc6000000005b */
[----:B------:R-:W1:Y:S01]  /*08c0*/  LDS R9, [R3+UR4+0x90] ;  /* 0x0000900403097984 */ /* 0x000e620008000800 */
[----:B--2---:R-:W-:-:S03]  /*08d0*/  FFMA R12, R5, R76, R12 ;  /* 0x0000004c050c7223 */ /* 0x004fc6000000000c */
[----:B------:R-:W-:Y:S01]  /*08e0*/  LDS R11, [R3+UR4+0xd0] ;  /* 0x0000d004030b7984 */ /* 0x000fe20008000800 */
[----:B----4-:R-:W-:-:S03]  /*08f0*/  FFMA R89, R5, R78, R89 ;  /* 0x0000004e05597223 */ /* 0x010fc60000000059 */
[----:B------:R-:W2:Y:S01]  /*0900*/  LDS R5, [R3+UR4+0x80] ;  /* 0x0000800403057984 */ /* 0x000ea20008000800 */
[C---:B-----5:R-:W-:Y:S01]  /*0910*/  FFMA R83, R4.reuse, R72, R83 ;  /* 0x0000004804537223 */ /* 0x060fe20000000053 */
[C---:B------:R-:W-:Y:S01]  /*0920*/  FFMA R75, R4.reuse, R74, R75 ;  /* 0x0000004a044b7223 */ /* 0x040fe2000000004b */
[C---:B------:R-:W-:Y:S01]  /*0930*/  FFMA R81, R4.reuse, R76, R81 ;  /* 0x0000004c04517223 */ /* 0x040fe20000000051 */
[----:B------:R-:W-:Y:S01]  /*0940*/  FFMA R73, R4, R78, R73 ;  /* 0x0000004e04497223 */ /* 0x000fe20000000049 */
[C---:B------:R-:W-:Y:S01]  /*0950*/  FFMA R67, R6.reuse, R72, R67 ;  /* 0x0000004806437223 */ /* 0x040fe20000000043 */
[C---:B------:R-:W-:Y:S01]  /*0960*/  FFMA R59, R6.reuse, R74, R59 ;  /* 0x0000004a063b7223 */ /* 0x040fe2000000003b */
[C---:B------:R-:W-:Y:S01]  /*0970*/  FFMA R65, R6.reuse, R76, R65 ;  /* 0x0000004c06417223 */ /* 0x040fe20000000041 */
[----:B------:R-:W-:Y:S01]  /*0980*/  FFMA R57, R6, R78, R57 ;  /* 0x0000004e06397223 */ /* 0x000fe20000000039 */
[C---:B---3--:R-:W-:Y:S01]  /*0990*/  FFMA R51, R8.reuse, R72, R51 ;  /* 0x0000004808337223 */ /* 0x048fe20000000033 */
[C---:B------:R-:W-:Y:S01]  /*09a0*/  FFMA R43, R8.reuse, R74, R43 ;  /* 0x0000004a082b7223 */ /* 0x040fe2000000002b */
[C---:B------:R-:W-:Y:S01]  /*09b0*/  FFMA R49, R8.reuse, R76, R49 ;  /* 0x0000004c08317223 */ /* 0x040fe20000000031 */
[----:B------:R-:W-:Y:S01]  /*09c0*/  FFMA R41, R8, R78, R41 ;  /* 0x0000004e08297223 */ /* 0x000fe20000000029 */
[C---:B------:R-:W-:Y:S01]  /*09d0*/  FFMA R35, R10.reuse, R72, R35 ;  /* 0x000000480a237223 */ /* 0x040fe20000000023 */
[C---:B------:R-:W-:Y:S01]  /*09e0*/  FFMA R27, R10.reuse, R74, R27 ;  /* 0x0000004a0a1b7223 */ /* 0x040fe2000000001b */
[C---:B------:R-:W-:Y:S01]  /*09f0*/  FFMA R33, R10.reuse, R76, R33 ;  /* 0x0000004c0a217223 */ /* 0x040fe20000000021 */
[----:B------:R-:W-:Y:S01]  /*0a00*/  FFMA R25, R10, R78, R25 ;  /* 0x0000004e0a197223 */ /* 0x000fe20000000019 */
[C---:B------:R-:W-:Y:S01]  /*0a10*/  FFMA R19, R68.reuse, R72, R19 ;  /* 0x0000004844137223 */ /* 0x040fe20000000013 */
[C---:B------:R-:W-:Y:S01]  /*0a20*/  FFMA R16, R68.reuse, R74, R16 ;  /* 0x0000004a44107223 */ /* 0x040fe20000000010 */
[C---:B------:R-:W-:Y:S01]  /*0a30*/  FFMA R17, R68.reuse, R76, R17 ;  /* 0x0000004c44117223 */ /* 0x040fe20000000011 */
[----:B------:R-:W-:Y:S01]  /*0a40*/  FFMA R18, R68, R78, R18 ;  /* 0x0000004e44127223 */ /* 0x000fe20000000012 */
[----:B------:R-:W3:Y:S01]  /*0a50*/  LDS R4, [R3+UR4+-0xf0] ;  /* 0xffff100403047984 */ /* 0x000ee20008000800 */
[C---:B------:R-:W-:Y:S01]  /*0a60*/  FFMA R40, R7.reuse, R72, R40 ;  /* 0x0000004807287223 */ /* 0x040fe20000000028 */
[C---:B------:R-:W-:Y:S01]  /*0a70*/  FFMA R48, R7.reuse, R74, R48 ;  /* 0x0000004a07307223 */ /* 0x040fe20000000030 */
[C---:B------:R-:W-:Y:S01]  /*0a80*/  FFMA R42, R7.reuse, R76, R42 ;  /* 0x0000004c072a7223 */ /* 0x040fe2000000002a */
[----:B------:R-:W4:Y:S01]  /*0a90*/  LDS R6, [R3+UR4+-0xb0] ;  /* 0xffff500403067984 */ /* 0x000f220008000800 */
[----:B------:R-:W-:Y:S01]  /*0aa0*/  FFMA R50, R7, R78, R50 ;  /* 0x0000004e07327223 */ /* 0x000fe20000000032 */
[C---:B0-----:R-:W-:Y:S01]  /*0ab0*/  FFMA R47, R70.reuse, R72, R47 ;  /* 0x00000048462f7223 */ /* 0x041fe2000000002f */
[C---:B------:R-:W-:Y:S01]  /*0ac0*/  FFMA R39, R70.reuse, R74, R39 ;  /* 0x0000004a46277223 */ /* 0x040fe20000000027 */
[----:B------:R-:W0:Y:S01]  /*0ad0*/  LDS R8, [R3+UR4+-0x70] ;  /* 0xffff900403087984 */ /* 0x000e220008000800 */
[C---:B------:R-:W-:Y:S01]  /*0ae0*/  FFMA R45, R70.reuse, R76, R45 ;  /* 0x0000004c462d7223 */ /* 0x040fe2000000002d */
[----:B------:R-:W-:Y:S01]  /*0af0*/  FFMA R37, R70, R78, R37 ;  /* 0x0000004e46257223 */ /* 0x000fe20000000025 */
[C---:B-1----:R-:W-:Y:S01]  /*0b00*/  FFMA R28, R9.reuse, R72, R28 ;  /* 0x00000048091c7223 */ /* 0x042fe2000000001c */
[----:B------:R-:W1:Y:S01]  /*0b10*/  LDS R10, [R3+UR4+0x10] ;  /* 0x00001004030a7984 */ /* 0x000e620008000800 */
[C---:B------:R-:W-:Y:S01]  /*0b20*/  FFMA R36, R9.reuse, R74, R36 ;  /* 0x0000004a09247223 */ /* 0x040fe20000000024 */
[C---:B------:R-:W-:Y:S01]  /*0b30*/  FFMA R30, R9.reuse, R76, R30 ;  /* 0x0000004c091e7223 */ /* 0x040fe2000000001e */
[----:B------:R-:W-:Y:S01]  /*0b40*/  FFMA R38, R9, R78, R38 ;  /* 0x0000004e09267223 */ /* 0x000fe20000000026 */
[----:B------:R-:W5:Y:S01]  /*0b50*/  LDS R68, [R3+UR4+0x50] ;  /* 0x0000500403447984 */ /* 0x000f620008000800 */
[----:B------:R-:W-:Y:S01]  /*0b60*/  UIADD3 UR4, UPT, UPT, UR4, 0x4, URZ ;  /* 0x0000000404047890 */ /* 0x000fe2000fffe0ff */
[C---:B--2---:R-:W-:Y:S01]  /*0b70*/  FFMA R24, R5.reuse, R72, R24 ;  /* 0x0000004805187223 */ /* 0x044fe20000000018 */
[C---:B------:R-:W-:Y:S01]  /*0b80*/  FFMA R32, R5.reuse, R74, R32 ;  /* 0x0000004a05207223 */ /* 0x040fe20000000020 */
[C---:B------:R-:W-:Y:S01]  /*0b90*/  FFMA R26, R5.reuse, R76, R26 ;  /* 0x0000004c051a7223 */ /* 0x040fe2000000001a */
[----:B------:R-:W-:Y:S01]  /*0ba0*/  UISETP.NE.AND UP0, UPT, UR4, 0x110, UPT ;  /* 0x000001100400788c */ /* 0x000fe2000bf05270 */
        /* <DEDUP_REMOVED lines=9> */
[C---:B----4-:R-:W-:Y:S01]  /*0c40*/  FFMA R79, R6.reuse, R72, R79 ;  /* 0x00000048064f7223 */ /* 0x050fe2000000004f */
[C---:B------:R-:W-:Y:S01]  /*0c50*/  FFMA R71, R6.reuse, R74, R71 ;  /* 0x0000004a06477223 */ /* 0x040fe20000000047 */
[C---:B------:R-:W-:Y:S01]  /*0c60*/  FFMA R77, R6.reuse, R76, R77 ;  /* 0x0000004c064d7223 */ /* 0x040fe2000000004d */
[----:B------:R-:W-:Y:S01]  /*0c70*/  FFMA R69, R6, R78, R69 ;  /* 0x0000004e06457223 */ /* 0x000fe20000000045 */
[C---:B0-----:R-:W-:Y:S01]  /*0c80*/  FFMA R63, R8.reuse, R72, R63 ;  /* 0x00000048083f7223 */ /* 0x041fe2000000003f */
[C---:B------:R-:W-:Y:S01]  /*0c90*/  FFMA R55, R8.reuse, R74, R55 ;  /* 0x0000004a08377223 */ /* 0x040fe20000000037 */
[C---:B------:R-:W-:Y:S01]  /*0ca0*/  FFMA R61, R8.reuse, R76, R61 ;  /* 0x0000004c083d7223 */ /* 0x040fe2000000003d */
[----:B------:R-:W-:Y:S01]  /*0cb0*/  FFMA R53, R8, R78, R53 ;  /* 0x0000004e08357223 */ /* 0x000fe20000000035 */
[C---:B-1----:R-:W-:Y:S01]  /*0cc0*/  FFMA R31, R10.reuse, R72, R31 ;  /* 0x000000480a1f7223 */ /* 0x042fe2000000001f */
[C---:B------:R-:W-:Y:S01]  /*0cd0*/  FFMA R23, R10.reuse, R74, R23 ;  /* 0x0000004a0a177223 */ /* 0x040fe20000000017 */
[C---:B------:R-:W-:Y:S01]  /*0ce0*/  FFMA R29, R10.reuse, R76, R29 ;  /* 0x0000004c0a1d7223 */ /* 0x040fe2000000001d */
[----:B------:R-:W-:Y:S01]  /*0cf0*/  FFMA R21, R10, R78, R21 ;  /* 0x0000004e0a157223 */ /* 0x000fe20000000015 */
[C---:B-----5:R-:W-:Y:S01]  /*0d00*/  FFMA R15, R68.reuse, R72, R15 ;  /* 0x00000048440f7223 */ /* 0x060fe2000000000f */
[C---:B------:R-:W-:Y:S01]  /*0d10*/  FFMA R20, R68.reuse, R74, R20 ;  /* 0x0000004a44147223 */ /* 0x040fe20000000014 */
[C---:B------:R-:W-:Y:S01]  /*0d20*/  FFMA R13, R68.reuse, R76, R13 ;  /* 0x0000004c440d7223 */ /* 0x040fe2000000000d */
[----:B------:R-:W-:Y:S01]  /*0d30*/  FFMA R22, R68, R78, R22 ;  /* 0x0000004e44167223 */ /* 0x000fe20000000016 */
[----:B------:R-:W-:Y:S06]  /*0d40*/  BRA.U UP0, `(.L_x_2) ;  /* 0xfffffff900a07547 */ /* 0x000fec000b83ffff */
[----:B------:R-:W-:-:S04]  /*0d50*/  IADD3 R58, PT, PT, R58, 0x1, RZ ;  /* 0x000000013a3a7810 */ /* 0x000fc80007ffe0ff */
[----:B------:R-:W-:-:S13]  /*0d60*/  ISETP.NE.AND P0, PT, R58, 0x100, PT ;  /* 0x000001003a00780c */ /* 0x000fda0003f05270 */
[----:B------:R-:W-:Y:S05]  /*0d70*/  @P0 BRA `(.L_x_3) ;  /* 0xfffffff400680947 */ /* 0x000fea000383ffff */
[----:B------:R-:W0:Y:S01]  /*0d80*/  S2R R5, SR_CTAID.X ;  /* 0x0000000000057919 */ /* 0x000e220000002500 */
[----:B------:R-:W1:Y:S01]  /*0d90*/  LDC.64 R2, c[0x0][0x390] ;  /* 0x0000e400ff027b82 */ /* 0x000e620000000a00 */
[----:B------:R-:W2:Y:S01]  /*0da0*/  S2R R7, SR_TID.Y ;  /* 0x0000000000077919 */ /* 0x000ea20000002200 */
[----:B0-----:R-:W-:-:S04]  /*0db0*/  LEA R66, R5, R66, 0x7 ;  /* 0x0000004205427211 */ /* 0x001fc800078e38ff */
[----:B--2---:R-:W-:-:S04]  /*0dc0*/  LEA R5, R66, R7, 0x7 ;  /* 0x0000000742057211 */ /* 0x004fc800078e38ff */
[----:B------:R-:W-:-:S05]  /*0dd0*/  SHF.L.U32 R5, R5, 0x1, RZ ;  /* 0x0000000105057819 */ /* 0x000fca00000006ff */
[----:B-1----:R-:W-:-:S05]  /*0de0*/  IMAD.WIDE.U32 R2, R5, 0x4, R2 ;  /* 0x0000000405027825 */ /* 0x002fca00078e0002 */
[----:B------:R-:W-:Y:S04]  /*0df0*/  STG.E desc[UR8][R2.64], R14 ;  /* 0x0000000e02007986 */ /* 0x000fe8000c101908 */
        /* <DEDUP_REMOVED lines=62> */
[----:B------:R-:W-:Y:S01]  /*11e0*/  STG.E desc[UR8][R2.64+0x1d204], R54 ;  /* 0x01d2043602007986 */ /* 0x000fe2000c101908 */
[----:B------:R-:W-:Y:S05]  /*11f0*/  EXIT ;  /* 0x000000000000794d */ /* 0x000fea0003800000 */
.L_x_4:
[----:B------:R-:W-:-:S00]  /*1200*/  BRA `(.L_x_4) ;  /* 0xfffffffc00fc7947 */ /* 0x000fc0000383ffff */
[----:B------:R-:W-:-:S00]  /*1210*/  NOP ;  /* 0x0000000000007918 */ /* 0x000fc00000000000 */
        /* <DEDUP_REMOVED lines=14> */
.L_x_5:


//--------------------- .nv.shared.default_function_kernel0 --------------------------
	.section	.nv.shared.default_function_kernel0,"aw",@nobits
	.sectionflags	@""
	.align	4
.nv.shared.default_function_kernel0:
	.zero		5632


//--------------------- .nv.shared.reserved.0     --------------------------
	.section	.nv.shared.reserved.0,"aw",@nobits
	.weak		__nv_reservedSMEM_offset_0_alias
	.size		__nv_reservedSMEM_offset_0_alias, 0, 64
	.other		__nv_reservedSMEM_offset_0_alias,@"STO_CUDA_RESERVED_SHARED STV_DEFAULT"
__nv_reservedSMEM_offset_0_alias:
	.zero		0
	.zero		64


//--------------------- .nv.constant0.default_function_kernel0 --------------------------
	.section	.nv.constant0.default_function_kernel0,"a",@progbits
	.sectionflags	@""
	.align	4
.nv.constant0.default_function_kernel0:
	.zero		920


//--------------------- SYMBOLS --------------------------

	.type		.nv.reservedSmem.offset0,@object
	.size		.nv.reservedSmem.offset0,0x4
	.type		.nv.reservedSmem.cap,@object
	.size		.nv.reservedSmem.cap,0x4
